	.headerflags	@"EF_CUDA_TEXMODE_UNIFIED EF_CUDA_64BIT_ADDRESS EF_CUDA_ACCELERATORS EF_CUDA_SM90 EF_CUDA_VIRTUAL_SM(EF_CUDA_SM90)"
	.elftype	@"ET_EXEC"


//--------------------- .nv.info                  --------------------------
	.section	.nv.info,"",@"SHT_CUDA_INFO"
	.align	4


	//----- nvinfo : EIATTR_REGCOUNT
	.align		4
        /*0000*/ 	.byte	0x04, 0x2f
        /*0002*/ 	.short	(.L_3 - .L_2)
	.align		4
.L_2:
        /*0004*/ 	.word	index@(triton_poi_fused__native_batch_norm_legit_no_training_convolution_relu_21)
        /*0008*/ 	.word	0x00000013


	//----- nvinfo : EIATTR_MIN_STACK_SIZE
	.align		4
.L_3:
        /*000c*/ 	.byte	0x04, 0x12
        /*000e*/ 	.short	(.L_5 - .L_4)
	.align		4
.L_4:
        /*0010*/ 	.word	index@(triton_poi_fused__native_batch_norm_legit_no_training_convolution_relu_21)
        /*0014*/ 	.word	0x00000000


	//----- nvinfo : EIATTR_FRAME_SIZE
	.align		4
.L_5:
        /*0018*/ 	.byte	0x04, 0x11
        /*001a*/ 	.short	(.L_7 - .L_6)
	.align		4
.L_6:
        /*001c*/ 	.word	index@(triton_poi_fused__native_batch_norm_legit_no_training_convolution_relu_21)
        /*0020*/ 	.word	0x00000000


	//----- nvinfo : EIATTR_MIN_STACK_SIZE
	.align		4
.L_7:
        /*0024*/ 	.byte	0x04, 0x12
        /*0026*/ 	.short	(.L_9 - .L_8)
	.align		4
.L_8:
        /*0028*/ 	.word	index@(triton_poi_fused__native_batch_norm_legit_no_training_convolution_relu_21)
        /*002c*/ 	.word	0x00000000
.L_9:


//--------------------- .nv.info.triton_poi_fused__native_batch_norm_legit_no_training_convolution_relu_21 --------------------------
	.section	.nv.info.triton_poi_fused__native_batch_norm_legit_no_training_convolution_relu_21,"",@"SHT_CUDA_INFO"
	.sectionflags	@""
	.align	4


	//----- nvinfo : EIATTR_CUDA_API_VERSION
	.align		4
        /*0000*/ 	.byte	0x04, 0x37
        /*0002*/ 	.short	(.L_11 - .L_10)
.L_10:
        /*0004*/ 	.word	0x0000007c


	//----- nvinfo : EIATTR_KPARAM_INFO
	.align		4
.L_11:
        /*0008*/ 	.byte	0x04, 0x17
        /*000a*/ 	.short	(.L_13 - .L_12)
.L_12:
        /*000c*/ 	.word	0x00000000
        /*0010*/ 	.short	0x0007
        /*0012*/ 	.short	0x0038
        /*0014*/ 	.byte	0x00, 0xf0, 0x11, 0x00


	//----- nvinfo : EIATTR_KPARAM_INFO
	.align		4
.L_13:
        /*0018*/ 	.byte	0x04, 0x17
        /*001a*/ 	.short	(.L_15 - .L_14)
.L_14:
        /*001c*/ 	.word	0x00000000
        /*0020*/ 	.short	0x0006
        /*0022*/ 	.short	0x0030
        /*0024*/ 	.byte	0x00, 0xf4, 0x21, 0x00


	//----- nvinfo : EIATTR_KPARAM_INFO
	.align		4
.L_15:
        /*0028*/ 	.byte	0x04, 0x17
        /*002a*/ 	.short	(.L_17 - .L_16)
.L_16:
        /*002c*/ 	.word	0x00000000
        /*0030*/ 	.short	0x0005
        /*0032*/ 	.short	0x0028
        /*0034*/ 	.byte	0x00, 0xf4, 0x21, 0x00


	//----- nvinfo : EIATTR_KPARAM_INFO
	.align		4
.L_17:
        /*0038*/ 	.byte	0x04, 0x17
        /*003a*/ 	.short	(.L_19 - .L_18)
.L_18:
        /*003c*/ 	.word	0x00000000
        /*0040*/ 	.short	0x0004
        /*0042*/ 	.short	0x0020
        /*0044*/ 	.byte	0x00, 0xf4, 0x21, 0x00


	//----- nvinfo : EIATTR_KPARAM_INFO
	.align		4
.L_19:
        /*0048*/ 	.byte	0x04, 0x17
        /*004a*/ 	.short	(.L_21 - .L_20)
.L_20:
        /*004c*/ 	.word	0x00000000
        /*0050*/ 	.short	0x0003
        /*0052*/ 	.short	0x0018
        /*0054*/ 	.byte	0x00, 0xf4, 0x21, 0x00


	//----- nvinfo : EIATTR_KPARAM_INFO
	.align		4
.L_21:
        /*0058*/ 	.byte	0x04, 0x17
        /*005a*/ 	.short	(.L_23 - .L_22)
.L_22:
        /*005c*/ 	.word	0x00000000
        /*0060*/ 	.short	0x0002
        /*0062*/ 	.short	0x0010
        /*0064*/ 	.byte	0x00, 0xf4, 0x21, 0x00


	//----- nvinfo : EIATTR_KPARAM_INFO
	.align		4
.L_23:
        /*0068*/ 	.byte	0x04, 0x17
        /*006a*/ 	.short	(.L_25 - .L_24)
.L_24:
        /*006c*/ 	.word	0x00000000
        /*0070*/ 	.short	0x0001
        /*0072*/ 	.short	0x0008
        /*0074*/ 	.byte	0x00, 0xf4, 0x21, 0x00


	//----- nvinfo : EIATTR_KPARAM_INFO
	.align		4
.L_25:
        /*0078*/ 	.byte	0x04, 0x17
        /*007a*/ 	.short	(.L_27 - .L_26)
.L_26:
        /*007c*/ 	.word	0x00000000
        /*0080*/ 	.short	0x0000
        /*0082*/ 	.short	0x0000
        /*0084*/ 	.byte	0x00, 0xf4, 0x21, 0x00


	//----- nvinfo : EIATTR_SPARSE_MMA_MASK
	.align		4
.L_27:
        /*0088*/ 	.byte	0x03, 0x50
        /*008a*/ 	.short	0x0000


	//----- nvinfo : EIATTR_MAXREG_COUNT
	.align		4
        /*008c*/ 	.byte	0x03, 0x1b
        /*008e*/ 	.short	0x00ff


	//----- nvinfo : EIATTR_EXIT_INSTR_OFFSETS
	.align		4
        /*0090*/ 	.byte	0x04, 0x1c
        /*0092*/ 	.short	(.L_29 - .L_28)


	//   ....[0]....
.L_28:
        /*0094*/ 	.word	0x00000350


	//----- nvinfo : EIATTR_REQNTID
	.align		4
.L_29:
        /*0098*/ 	.byte	0x04, 0x10
        /*009a*/ 	.short	(.L_31 - .L_30)
.L_30:
        /*009c*/ 	.word	0x00000080
        /*00a0*/ 	.word	0x00000001
        /*00a4*/ 	.word	0x00000001


	//----- nvinfo : EIATTR_CBANK_PARAM_SIZE
	.align		4
.L_31:
        /*00a8*/ 	.byte	0x03, 0x19
        /*00aa*/ 	.short	0x003c


	//----- nvinfo : EIATTR_PARAM_CBANK
	.align		4
        /*00ac*/ 	.byte	0x04, 0x0a
        /*00ae*/ 	.short	(.L_33 - .L_32)
	.align		4
.L_32:
        /*00b0*/ 	.word	index@(.nv.constant0.triton_poi_fused__native_batch_norm_legit_no_training_convolution_relu_21)
        /*00b4*/ 	.short	0x0210
        /*00b6*/ 	.short	0x003c


	//----- nvinfo : EIATTR_SW_WAR
	.align		4
.L_33:
        /*00b8*/ 	.byte	0x04, 0x36
        /*00ba*/ 	.short	(.L_35 - .L_34)
.L_34:
        /*00bc*/ 	.word	0x00000008
.L_35:


//--------------------- .nv.callgraph             --------------------------
	.section	.nv.callgraph,"",@"SHT_CUDA_CALLGRAPH"
	.align	4
	.sectionentsize	8
	.align		4
        /*0000*/ 	.word	0x00000000
	.align		4
        /*0004*/ 	.word	0xffffffff
	.align		4
        /*0008*/ 	.word	0x00000000
	.align		4
        /*000c*/ 	.word	0xfffffffe
	.align		4
        /*0010*/ 	.word	0x00000000
	.align		4
        /*0014*/ 	.word	0xfffffffd
	.align		4
        /*0018*/ 	.word	0x00000000
	.align		4
        /*001c*/ 	.word	0xfffffffc


//--------------------- .nv.constant4             --------------------------
	.section	.nv.constant4,"a",@progbits
	.align	8
	.align		8
.nv.constant4:
        /*0000*/ 	.dword	_$_str
	.align		8
        /*0008*/ 	.dword	_$_str_$_2


//--------------------- .text.triton_poi_fused__native_batch_norm_legit_no_training_convolution_relu_21 --------------------------
	.section	.text.triton_poi_fused__native_batch_norm_legit_no_training_convolution_relu_21,"ax",@progbits
	.align	128
        .global         triton_poi_fused__native_batch_norm_legit_no_training_convolution_relu_21
        .type           triton_poi_fused__native_batch_norm_legit_no_training_convolution_relu_21,@function
        .size           triton_poi_fused__native_batch_norm_legit_no_training_convolution_relu_21,(.L_x_1 - triton_poi_fused__native_batch_norm_legit_no_training_convolution_relu_21)
        .other          triton_poi_fused__native_batch_norm_legit_no_training_convolution_relu_21,@"STO_CUDA_ENTRY STV_DEFAULT"
triton_poi_fused__native_batch_norm_legit_no_training_convolution_relu_21:
.text.triton_poi_fused__native_batch_norm_legit_no_training_convolution_relu_21:
[----:B------:R-:W-:Y:S01]  /*0000*/  LDC R1, c[0x0][0x28] ;  /* 0x00000a00ff017b82 */ /* 0x000fe20000000800 */
[----:B------:R-:W1:Y:S07]  /*0010*/  S2R R0, SR_TID.X ;  /* 0x0000000000007919 */ /* 0x000e6e0000002100 */
[----:B------:R-:W2:Y:S01]  /*0020*/  LDC.64 R10, c[0x0][0x228] ;  /* 0x00008a00ff0a7b82 */ /* 0x000ea20000000a00 */
[----:B------:R-:W-:Y:S01]  /*0030*/  ULDC.64 UR4, c[0x0][0x208] ;  /* 0x0000820000047ab9 */ /* 0x000fe20000000a00 */
[----:B------:R-:W3:Y:S06]  /*0040*/  S2R R3, SR_CTAID.X ;  /* 0x0000000000037919 */ /* 0x000eec0000002500 */
[----:B------:R-:W4:Y:S08]  /*0050*/  LDC.64 R6, c[0x0][0x218] ;  /* 0x00008600ff067b82 */ /* 0x000f300000000a00 */
[----:B------:R-:W5:Y:S08]  /*0060*/  LDC.64 R8, c[0x0][0x220] ;  /* 0x00008800ff087b82 */ /* 0x000f700000000a00 */
[----:B------:R-:W5:Y:S01]  /*0070*/  LDC.64 R12, c[0x0][0x230] ;  /* 0x00008c00ff0c7b82 */ /* 0x000f620000000a00 */
[----:B-1----:R-:W-:-:S07]  /*0080*/  LOP3.LUT R0, R0, 0x7f, RZ, 0xc0, !PT ;  /* 0x0000007f00007812 */ /* 0x002fce00078ec0ff */
[----:B------:R-:W1:Y:S01]  /*0090*/  LDC.64 R4, c[0x0][0x238] ;  /* 0x00008e00ff047b82 */ /* 0x000e620000000a00 */
[----:B---3--:R-:W-:Y:S02]  /*00a0*/  SHF.R.S32.HI R2, RZ, 0x18, R3 ;  /* 0x00000018ff027819 */ /* 0x008fe40000011403 */
[----:B------:R-:W-:Y:S02]  /*00b0*/  LEA R0, R3, R0, 0x7 ;  /* 0x0000000003007211 */ /* 0x000fe400078e38ff */
[----:B------:R-:W-:-:S04]  /*00c0*/  SGXT R3, R2, 0x1 ;  /* 0x000000010203781a */ /* 0x000fc80000000200 */
[----:B------:R-:W-:-:S04]  /*00d0*/  LEA.HI R3, R3, R0, RZ, 0x4 ;  /* 0x0000000003037211 */ /* 0x000fc800078f20ff */
[--C-:B------:R-:W-:Y:S02]  /*00e0*/  SHF.R.S32.HI R2, RZ, 0x4, R3.reuse ;  /* 0x00000004ff027819 */ /* 0x100fe40000011403 */
[----:B------:R-:W-:-:S04]  /*00f0*/  SHF.R.S32.HI R3, RZ, 0x1f, R3 ;  /* 0x0000001fff037819 */ /* 0x000fc80000011403 */
[----:B------:R-:W-:-:S04]  /*0100*/  LEA.HI R3, R3, R2, RZ, 0x9 ;  /* 0x0000000203037211 */ /* 0x000fc800078f48ff */
[----:B------:R-:W-:-:S04]  /*0110*/  LOP3.LUT R3, R3, 0xfffffe00, RZ, 0xc0, !PT ;  /* 0xfffffe0003037812 */ /* 0x000fc800078ec0ff */
[----:B------:R-:W-:Y:S02]  /*0120*/  IADD3 R15, R2, -R3, RZ ;  /* 0x80000003020f7210 */ /* 0x000fe40007ffe0ff */
[----:B------:R-:W3:Y:S03]  /*0130*/  LDC.64 R2, c[0x0][0x210] ;  /* 0x00008400ff027b82 */ /* 0x000ee60000000a00 */
[----:B--2---:R-:W-:-:S05]  /*0140*/  IMAD.WIDE R10, R15, 0x4, R10 ;  /* 0x000000040f0a7825 */ /* 0x004fca00078e020a */
[----:B------:R2:W2:Y:S01]  /*0150*/  LDG.E.EL R16, desc[UR4][R10.64] ;  /* 0x000000040a107981 */ /* 0x0004a2000c2e1900 */
[----:B----4-:R-:W-:-:S04]  /*0160*/  IMAD.WIDE R6, R15, 0x4, R6 ;  /* 0x000000040f067825 */ /* 0x010fc800078e0206 */
[C---:B-----5:R-:W-:Y:S02]  /*0170*/  IMAD.WIDE R8, R15.reuse, 0x4, R8 ;  /* 0x000000040f087825 */ /* 0x060fe400078e0208 */
[----:B------:R4:W5:Y:S02]  /*0180*/  LDG.E.EL R7, desc[UR4][R6.64] ;  /* 0x0000000406077981 */ /* 0x000964000c2e1900 */
[----:B---3--:R-:W-:Y:S02]  /*0190*/  IMAD.WIDE R2, R0, 0x4, R2 ;  /* 0x0000000400027825 */ /* 0x008fe400078e0202 */
[----:B------:R-:W3:Y:S04]  /*01a0*/  LDG.E.EL R8, desc[UR4][R8.64] ;  /* 0x0000000408087981 */ /* 0x000ee8000c2e1900 */
[----:B------:R-:W5:Y:S01]  /*01b0*/  LDG.E R14, desc[UR4][R2.64] ;  /* 0x00000004020e7981 */ /* 0x000f62000c1e1900 */
[----:B0-2---:R-:W-:-:S04]  /*01c0*/  IMAD.WIDE R10, R15, 0x4, R12 ;  /* 0x000000040f0a7825 */ /* 0x005fc800078e020c */
[----:B-1----:R-:W-:Y:S02]  /*01d0*/  IMAD.WIDE R12, R15, 0x4, R4 ;  /* 0x000000040f0c7825 */ /* 0x002fe400078e0204 */
[----:B------:R-:W2:Y:S01]  /*01e0*/  LDG.E.EL R10, desc[UR4][R10.64] ;  /* 0x000000040a0a7981 */ /* 0x000ea2000c2e1900 */
[----:B----4-:R-:W-:Y:S01]  /*01f0*/  HFMA2.MMA R6, -RZ, RZ, 1.625, 0 ;  /* 0x3e800000ff067435 */ /* 0x010fe200000001ff */
[----:B------:R-:W0:Y:S02]  /*0200*/  LDC.64 R4, c[0x0][0x240] ;  /* 0x00009000ff047b82 */ /* 0x000e240000000a00 */
[----:B------:R-:W2:Y:S01]  /*0210*/  LDG.E.EL R13, desc[UR4][R12.64] ;  /* 0x000000040c0d7981 */ /* 0x000ea2000c2e1900 */
[----:B0-----:R-:W-:-:S04]  /*0220*/  IMAD.WIDE R4, R0, 0x4, R4 ;  /* 0x0000000400047825 */ /* 0x001fc800078e0204 */
[----:B------:R-:W-:-:S04]  /*0230*/  FADD R16, R16, 9.9999997473787516356e-06 ;  /* 0x3727c5ac10107421 */ /* 0x000fc80000000000 */
[----:B------:R-:W0:Y:S02]  /*0240*/  MUFU.SQRT R15, R16 ;  /* 0x00000010000f7308 */ /* 0x000e240000002000 */
[C---:B0-----:R-:W-:Y:S02]  /*0250*/  FSETP.GT.AND P0, PT, R15.reuse, 8.50705917302346158658e+37, PT ;  /* 0x7e8000000f00780b */ /* 0x041fe40003f04000 */
[----:B------:R-:W-:-:S11]  /*0260*/  FSETP.GEU.AND P1, PT, R15, 1.175494350822287508e-38, PT ;  /* 0x008000000f00780b */ /* 0x000fd60003f2e000 */
[----:B------:R-:W-:-:S04]  /*0270*/  @P0 FMUL R15, R15, 0.25 ;  /* 0x3e8000000f0f0820 */ /* 0x000fc80000400000 */
[----:B------:R-:W-:-:S06]  /*0280*/  @!P1 FMUL R15, R15, 16777216 ;  /* 0x4b8000000f0f9820 */ /* 0x000fcc0000400000 */
[----:B------:R-:W0:Y:S01]  /*0290*/  MUFU.RCP R15, R15 ;  /* 0x0000000f000f7308 */ /* 0x000e220000001000 */
[----:B------:R-:W-:Y:S01]  /*02a0*/  FSEL R6, R6, 1, P0 ;  /* 0x3f80000006067808 */ /* 0x000fe20000000000 */
[----:B-----5:R-:W-:-:S04]  /*02b0*/  FADD R7, R14, R7 ;  /* 0x000000070e077221 */ /* 0x020fc80000000000 */
[----:B------:R-:W-:Y:S01]  /*02c0*/  @!P1 FMUL R6, R6, 16777216 ;  /* 0x4b80000006069820 */ /* 0x000fe20000400000 */
[----:B---3--:R-:W-:-:S03]  /*02d0*/  FADD R8, -R8, R7 ;  /* 0x0000000708087221 */ /* 0x008fc60000000100 */
[----:B0-----:R-:W-:-:S04]  /*02e0*/  FMUL R9, R15, R6 ;  /* 0x000000060f097220 */ /* 0x001fc80000400000 */
[----:B------:R-:W-:-:S04]  /*02f0*/  FMUL R8, R8, R9 ;  /* 0x0000000908087220 */ /* 0x000fc80000400000 */
[----:B--2---:R-:W-:-:S05]  /*0300*/  FFMA R8, R10, R8, R13 ;  /* 0x000000080a087223 */ /* 0x004fca000000000d */
[----:B------:R-:W-:-:S04]  /*0310*/  FSETP.GEU.AND P0, PT, R8, RZ, PT ;  /* 0x000000ff0800720b */ /* 0x000fc80003f0e000 */
[----:B------:R-:W-:Y:S01]  /*0320*/  FSEL R9, R8, RZ, P0 ;  /* 0x000000ff08097208 */ /* 0x000fe20000000000 */
[----:B------:R-:W-:Y:S04]  /*0330*/  STG.E desc[UR4][R2.64], R7 ;  /* 0x0000000702007986 */ /* 0x000fe8000c101904 */
[----:B------:R-:W-:Y:S01]  /*0340*/  STG.E desc[UR4][R4.64], R9 ;  /* 0x0000000904007986 */ /* 0x000fe2000c101904 */
[----:B------:R-:W-:Y:S05]  /*0350*/  EXIT ;  /* 0x000000000000794d */ /* 0x000fea0003800000 */
.L_x_0:
[----:B------:R-:W-:-:S00]  /*0360*/  BRA `(.L_x_0) ;  /* 0xfffffffc00fc7947 */ /* 0x000fc0000383ffff */
[----:B------:R-:W-:-:S00]  /*0370*/  NOP ;  /* 0x0000000000007918 */ /* 0x000fc00000000000 */
        /* <DEDUP_REMOVED lines=8> */
.L_x_1:


//--------------------- .nv.global.init           --------------------------
	.section	.nv.global.init,"aw",@progbits
.nv.global.init:
	.type		_$_str,@object
	.size		_$_str,(_$_str_$_2 - _$_str)
_$_str:
        /*0000*/ 	.byte	0x5f, 0x5f, 0x43, 0x55, 0x44, 0x41, 0x5f, 0x46, 0x54, 0x5a, 0x00
	.type		_$_str_$_2,@object
	.size		_$_str_$_2,(.L_1 - _$_str_$_2)
_$_str_$_2:
        /*000b*/ 	.byte	0x5f, 0x5f, 0x43, 0x55, 0x44, 0x41, 0x5f, 0x50, 0x52, 0x45, 0x43, 0x5f, 0x53, 0x51, 0x52, 0x54
        /*001b*/ 	.byte	0x00
.L_1:


//--------------------- .nv.constant0.triton_poi_fused__native_batch_norm_legit_no_training_convolution_relu_21 --------------------------
	.section	.nv.constant0.triton_poi_fused__native_batch_norm_legit_no_training_convolution_relu_21,"a",@progbits
	.sectionflags	@""
	.align	4
.nv.constant0.triton_poi_fused__native_batch_norm_legit_no_training_convolution_relu_21:
	.zero		588
